	.headerflags	@"EF_CUDA_TEXMODE_UNIFIED EF_CUDA_64BIT_ADDRESS EF_CUDA_ACCELERATORS EF_CUDA_SM90 EF_CUDA_VIRTUAL_SM(EF_CUDA_SM90)"
	.elftype	@"ET_EXEC"


//--------------------- .nv.info                  --------------------------
	.section	.nv.info,"",@"SHT_CUDA_INFO"
	.align	4


	//----- nvinfo : EIATTR_REGCOUNT
	.align		4
        /*0000*/ 	.byte	0x04, 0x2f
        /*0002*/ 	.short	(.L_1 - .L_0)
	.align		4
.L_0:
        /*0004*/ 	.word	index@(triton_poi_fused_clone_max_pool2d_with_indices_2)
        /*0008*/ 	.word	0x0000001c


	//----- nvinfo : EIATTR_MIN_STACK_SIZE
	.align		4
.L_1:
        /*000c*/ 	.byte	0x04, 0x12
        /*000e*/ 	.short	(.L_3 - .L_2)
	.align		4
.L_2:
        /*0010*/ 	.word	index@(triton_poi_fused_clone_max_pool2d_with_indices_2)
        /*0014*/ 	.word	0x00000000


	//----- nvinfo : EIATTR_FRAME_SIZE
	.align		4
.L_3:
        /*0018*/ 	.byte	0x04, 0x11
        /*001a*/ 	.short	(.L_5 - .L_4)
	.align		4
.L_4:
        /*001c*/ 	.word	index@(triton_poi_fused_clone_max_pool2d_with_indices_2)
        /*0020*/ 	.word	0x00000000


	//----- nvinfo : EIATTR_MIN_STACK_SIZE
	.align		4
.L_5:
        /*0024*/ 	.byte	0x04, 0x12
        /*0026*/ 	.short	(.L_7 - .L_6)
	.align		4
.L_6:
        /*0028*/ 	.word	index@(triton_poi_fused_clone_max_pool2d_with_indices_2)
        /*002c*/ 	.word	0x00000000
.L_7:


//--------------------- .nv.info.triton_poi_fused_clone_max_pool2d_with_indices_2 --------------------------
	.section	.nv.info.triton_poi_fused_clone_max_pool2d_with_indices_2,"",@"SHT_CUDA_INFO"
	.sectionflags	@""
	.align	4


	//----- nvinfo : EIATTR_CUDA_API_VERSION
	.align		4
        /*0000*/ 	.byte	0x04, 0x37
        /*0002*/ 	.short	(.L_9 - .L_8)
.L_8:
        /*0004*/ 	.word	0x0000007c


	//----- nvinfo : EIATTR_KPARAM_INFO
	.align		4
.L_9:
        /*0008*/ 	.byte	0x04, 0x17
        /*000a*/ 	.short	(.L_11 - .L_10)
.L_10:
        /*000c*/ 	.word	0x00000000
        /*0010*/ 	.short	0x0003
        /*0012*/ 	.short	0x0018
        /*0014*/ 	.byte	0x00, 0xf0, 0x11, 0x00


	//----- nvinfo : EIATTR_KPARAM_INFO
	.align		4
.L_11:
        /*0018*/ 	.byte	0x04, 0x17
        /*001a*/ 	.short	(.L_13 - .L_12)
.L_12:
        /*001c*/ 	.word	0x00000000
        /*0020*/ 	.short	0x0002
        /*0022*/ 	.short	0x0010
        /*0024*/ 	.byte	0x00, 0xf4, 0x21, 0x00


	//----- nvinfo : EIATTR_KPARAM_INFO
	.align		4
.L_13:
        /*0028*/ 	.byte	0x04, 0x17
        /*002a*/ 	.short	(.L_15 - .L_14)
.L_14:
        /*002c*/ 	.word	0x00000000
        /*0030*/ 	.short	0x0001
        /*0032*/ 	.short	0x0008
        /*0034*/ 	.byte	0x00, 0xf4, 0x21, 0x00


	//----- nvinfo : EIATTR_KPARAM_INFO
	.align		4
.L_15:
        /*0038*/ 	.byte	0x04, 0x17
        /*003a*/ 	.short	(.L_17 - .L_16)
.L_16:
        /*003c*/ 	.word	0x00000000
        /*0040*/ 	.short	0x0000
        /*0042*/ 	.short	0x0000
        /*0044*/ 	.byte	0x00, 0xf4, 0x21, 0x00


	//----- nvinfo : EIATTR_SPARSE_MMA_MASK
	.align		4
.L_17:
        /*0048*/ 	.byte	0x03, 0x50
        /*004a*/ 	.short	0x0000


	//----- nvinfo : EIATTR_MAXREG_COUNT
	.align		4
        /*004c*/ 	.byte	0x03, 0x1b
        /*004e*/ 	.short	0x00ff


	//----- nvinfo : EIATTR_EXIT_INSTR_OFFSETS
	.align		4
        /*0050*/ 	.byte	0x04, 0x1c
        /*0052*/ 	.short	(.L_19 - .L_18)


	//   ....[0]....
.L_18:
        /*0054*/ 	.word	0x000005c0


	//----- nvinfo : EIATTR_REQNTID
	.align		4
.L_19:
        /*0058*/ 	.byte	0x04, 0x10
        /*005a*/ 	.short	(.L_21 - .L_20)
.L_20:
        /*005c*/ 	.word	0x00000100
        /*0060*/ 	.word	0x00000001
        /*0064*/ 	.word	0x00000001


	//----- nvinfo : EIATTR_CBANK_PARAM_SIZE
	.align		4
.L_21:
        /*0068*/ 	.byte	0x03, 0x19
        /*006a*/ 	.short	0x001c


	//----- nvinfo : EIATTR_PARAM_CBANK
	.align		4
        /*006c*/ 	.byte	0x04, 0x0a
        /*006e*/ 	.short	(.L_23 - .L_22)
	.align		4
.L_22:
        /*0070*/ 	.word	index@(.nv.constant0.triton_poi_fused_clone_max_pool2d_with_indices_2)
        /*0074*/ 	.short	0x0210
        /*0076*/ 	.short	0x001c


	//----- nvinfo : EIATTR_SW_WAR
	.align		4
.L_23:
        /*0078*/ 	.byte	0x04, 0x36
        /*007a*/ 	.short	(.L_25 - .L_24)
.L_24:
        /*007c*/ 	.word	0x00000008
.L_25:


//--------------------- .nv.callgraph             --------------------------
	.section	.nv.callgraph,"",@"SHT_CUDA_CALLGRAPH"
	.align	4
	.sectionentsize	8
	.align		4
        /*0000*/ 	.word	0x00000000
	.align		4
        /*0004*/ 	.word	0xffffffff
	.align		4
        /*0008*/ 	.word	0x00000000
	.align		4
        /*000c*/ 	.word	0xfffffffe
	.align		4
        /*0010*/ 	.word	0x00000000
	.align		4
        /*0014*/ 	.word	0xfffffffd
	.align		4
        /*0018*/ 	.word	0x00000000
	.align		4
        /*001c*/ 	.word	0xfffffffc


//--------------------- .text.triton_poi_fused_clone_max_pool2d_with_indices_2 --------------------------
	.section	.text.triton_poi_fused_clone_max_pool2d_with_indices_2,"ax",@progbits
	.align	128
        .global         triton_poi_fused_clone_max_pool2d_with_indices_2
        .type           triton_poi_fused_clone_max_pool2d_with_indices_2,@function
        .size           triton_poi_fused_clone_max_pool2d_with_indices_2,(.L_x_1 - triton_poi_fused_clone_max_pool2d_with_indices_2)
        .other          triton_poi_fused_clone_max_pool2d_with_indices_2,@"STO_CUDA_ENTRY STV_DEFAULT"
triton_poi_fused_clone_max_pool2d_with_indices_2:
.text.triton_poi_fused_clone_max_pool2d_with_indices_2:
[----:B------:R-:W-:Y:S01]  /*0000*/  LDC R1, c[0x0][0x28] ;  /* 0x00000a00ff017b82 */ /* 0x000fe20000000800 */
[----:B------:R-:W1:Y:S07]  /*0010*/  S2R R0, SR_TID.X ;  /* 0x0000000000007919 */ /* 0x000e6e0000002100 */
[----:B------:R-:W2:Y:S01]  /*0020*/  LDC.64 R2, c[0x0][0x210] ;  /* 0x00008400ff027b82 */ /* 0x000ea20000000a00 */
[----:B------:R-:W-:Y:S01]  /*0030*/  ULDC.64 UR4, c[0x0][0x208] ;  /* 0x0000820000047ab9 */ /* 0x000fe20000000a00 */
[----:B------:R-:W-:Y:S01]  /*0040*/  ULDC.64 UR6, c[0x0][0x218] ;  /* 0x0000860000067ab9 */ /* 0x000fe20000000a00 */
[----:B------:R-:W3:Y:S01]  /*0050*/  S2R R5, SR_CTAID.X ;  /* 0x0000000000057919 */ /* 0x000ee20000002500 */
[----:B-1----:R-:W-:Y:S01]  /*0060*/  IMAD.SHL.U32 R0, R0, 0x2, RZ ;  /* 0x0000000200007824 */ /* 0x002fe200078e00ff */
[----:B---3--:R-:W-:-:S04]  /*0070*/  SHF.R.S32.HI R7, RZ, 0x16, R5 ;  /* 0x00000016ff077819 */ /* 0x008fc80000011405 */
[----:B------:R-:W-:Y:S02]  /*0080*/  LOP3.LUT R0, R0, 0x1fe, RZ, 0xc0, !PT ;  /* 0x000001fe00007812 */ /* 0x000fe400078ec0ff */
[----:B------:R-:W-:-:S03]  /*0090*/  SGXT R7, R7, 0x1 ;  /* 0x000000010707781a */ /* 0x000fc60000000200 */
[----:B------:R-:W-:-:S04]  /*00a0*/  IMAD R0, R5, 0x200, R0 ;  /* 0x0000020005007824 */ /* 0x000fc800078e0200 */
[----:B------:R-:W-:Y:S01]  /*00b0*/  VIADD R4, R0, 0x1 ;  /* 0x0000000100047836 */ /* 0x000fe20000000000 */
[----:B------:R-:W-:-:S04]  /*00c0*/  SHF.R.S32.HI R5, RZ, 0x1f, R0 ;  /* 0x0000001fff057819 */ /* 0x000fc80000011400 */
[----:B------:R-:W-:Y:S02]  /*00d0*/  LEA.HI R6, R5, R0, RZ, 0x5 ;  /* 0x0000000005067211 */ /* 0x000fe400078f28ff */
[----:B------:R-:W-:Y:S02]  /*00e0*/  LEA.HI R8, R7, R4, RZ, 0x5 ;  /* 0x0000000407087211 */ /* 0x000fe400078f28ff */
[C---:B------:R-:W-:Y:S01]  /*00f0*/  LOP3.LUT R9, R6.reuse, 0x7fffffe0, RZ, 0xc0, !PT ;  /* 0x7fffffe006097812 */ /* 0x040fe200078ec0ff */
[----:B------:R-:W-:Y:S01]  /*0100*/  IMAD.SHL.U32 R6, R6, 0x4, RZ ;  /* 0x0000000406067824 */ /* 0x000fe200078e00ff */
[----:B------:R-:W-:-:S03]  /*0110*/  LOP3.LUT R11, R8, 0x7fffffe0, RZ, 0xc0, !PT ;  /* 0x7fffffe0080b7812 */ /* 0x000fc600078ec0ff */
[----:B------:R-:W-:Y:S01]  /*0120*/  IMAD.IADD R9, R0, 0x1, -R9 ;  /* 0x0000000100097824 */ /* 0x000fe200078e0a09 */
[----:B------:R-:W-:Y:S01]  /*0130*/  LOP3.LUT R6, R6, 0xffffff80, RZ, 0xc0, !PT ;  /* 0xffffff8006067812 */ /* 0x000fe200078ec0ff */
[----:B------:R-:W-:-:S04]  /*0140*/  IMAD.IADD R11, R4, 0x1, -R11 ;  /* 0x00000001040b7824 */ /* 0x000fc800078e0a0b */
[--C-:B------:R-:W-:Y:S02]  /*0150*/  IMAD R23, R9, 0x2, R6.reuse ;  /* 0x0000000209177824 */ /* 0x100fe400078e0206 */
[----:B------:R-:W-:Y:S02]  /*0160*/  IMAD R25, R11, 0x2, R6 ;  /* 0x000000020b197824 */ /* 0x000fe400078e0206 */
[----:B--2---:R-:W-:-:S04]  /*0170*/  IMAD.WIDE R14, R23, 0x4, R2 ;  /* 0x00000004170e7825 */ /* 0x004fc800078e0202 */
[--C-:B------:R-:W-:Y:S01]  /*0180*/  IMAD.WIDE R16, R25, 0x4, R2.reuse ;  /* 0x0000000419107825 */ /* 0x100fe200078e0202 */
[----:B------:R-:W2:Y:S03]  /*0190*/  LDG.E.EL R11, desc[UR4][R14.64] ;  /* 0x000000040e0b7981 */ /* 0x000ea6000c2e1900 */
[----:B------:R-:W-:Y:S01]  /*01a0*/  VIADD R19, R23, 0x40 ;  /* 0x0000004017137836 */ /* 0x000fe20000000000 */
[----:B------:R1:W2:Y:S01]  /*01b0*/  LDG.E.EL R4, desc[UR4][R14.64+0x4] ;  /* 0x000004040e047981 */ /* 0x0002a2000c2e1900 */
[----:B------:R-:W-:Y:S02]  /*01c0*/  VIADD R21, R25, 0x40 ;  /* 0x0000004019157836 */ /* 0x000fe40000000000 */
[--C-:B------:R-:W-:Y:S01]  /*01d0*/  IMAD.WIDE R18, R19, 0x4, R2.reuse ;  /* 0x0000000413127825 */ /* 0x100fe200078e0202 */
[----:B------:R-:W3:Y:S04]  /*01e0*/  LDG.E.EL R13, desc[UR4][R16.64] ;  /* 0x00000004100d7981 */ /* 0x000ee8000c2e1900 */
[----:B------:R4:W3:Y:S01]  /*01f0*/  LDG.E.EL R6, desc[UR4][R16.64+0x4] ;  /* 0x0000040410067981 */ /* 0x0008e2000c2e1900 */
[----:B------:R-:W-:-:S03]  /*0200*/  IMAD.WIDE R20, R21, 0x4, R2 ;  /* 0x0000000415147825 */ /* 0x000fc600078e0202 */
[----:B------:R5:W3:Y:S04]  /*0210*/  LDG.E.EL R9, desc[UR4][R18.64] ;  /* 0x0000000412097981 */ /* 0x000ae8000c2e1900 */
[----:B------:R-:W3:Y:S01]  /*0220*/  LDG.E.EL R8, desc[UR4][R20.64] ;  /* 0x0000000414087981 */ /* 0x000ee2000c2e1900 */
[----:B------:R-:W-:Y:S02]  /*0230*/  VIADD R23, R23, 0x41 ;  /* 0x0000004117177836 */ /* 0x000fe40000000000 */
[----:B------:R-:W-:Y:S02]  /*0240*/  VIADD R25, R25, 0x41 ;  /* 0x0000004119197836 */ /* 0x000fe40000000000 */
[----:B-1----:R-:W-:-:S04]  /*0250*/  IMAD.WIDE R14, R23, 0x4, R2 ;  /* 0x00000004170e7825 */ /* 0x002fc800078e0202 */
[----:B------:R-:W-:Y:S02]  /*0260*/  IMAD.WIDE R22, R25, 0x4, R2 ;  /* 0x0000000419167825 */ /* 0x000fe400078e0202 */
[----:B------:R1:W3:Y:S04]  /*0270*/  LDG.E.EL R2, desc[UR4][R14.64] ;  /* 0x000000040e027981 */ /* 0x0002e8000c2e1900 */
[----:B------:R-:W3:Y:S01]  /*0280*/  LDG.E.EL R3, desc[UR4][R22.64] ;  /* 0x0000000416037981 */ /* 0x000ee2000c2e1900 */
[-C--:B------:R-:W-:Y:S02]  /*0290*/  LEA.HI R10, R7, R0.reuse, RZ, 0x11 ;  /* 0x00000000070a7211 */ /* 0x080fe400078f88ff */
[----:B------:R-:W-:Y:S02]  /*02a0*/  LEA.HI R5, R5, R0, RZ, 0xa ;  /* 0x0000000005057211 */ /* 0x000fe400078f50ff */
[----:B------:R-:W-:-:S02]  /*02b0*/  SHF.R.S32.HI R12, RZ, 0x11, R10 ;  /* 0x00000011ff0c7819 */ /* 0x000fc4000001140a */
[----:B----4-:R-:W-:Y:S02]  /*02c0*/  LEA.HI R16, R7, R0, RZ, 0x12 ;  /* 0x0000000007107211 */ /* 0x010fe400078f90ff */
[----:B-----5:R-:W-:Y:S02]  /*02d0*/  LOP3.LUT R19, R12, 0xffff, RZ, 0xc0, !PT ;  /* 0x0000ffff0c137812 */ /* 0x020fe400078ec0ff */
[----:B------:R-:W-:Y:S02]  /*02e0*/  SHF.R.S32.HI R7, RZ, 0xa, R5 ;  /* 0x0000000aff077819 */ /* 0x000fe40000011405 */
[----:B-1----:R-:W-:Y:S02]  /*02f0*/  LEA.HI R14, R19, R12, RZ, 0x11 ;  /* 0x0000000c130e7211 */ /* 0x002fe400078f88ff */
[----:B------:R-:W-:Y:S02]  /*0300*/  LOP3.LUT R17, R5, 0xfffffc00, RZ, 0xc0, !PT ;  /* 0xfffffc0005117812 */ /* 0x000fe400078ec0ff */
[----:B------:R-:W-:-:S02]  /*0310*/  LEA.HI R5, R7, R7, RZ, 0x7 ;  /* 0x0000000707057211 */ /* 0x000fc400078f38ff */
[----:B------:R-:W-:Y:S02]  /*0320*/  LOP3.LUT R14, R14, 0xfffe, RZ, 0xc0, !PT ;  /* 0x0000fffe0e0e7812 */ /* 0x000fe400078ec0ff */
[----:B------:R-:W-:Y:S02]  /*0330*/  LOP3.LUT R10, R5, 0x1fff80, RZ, 0xc0, !PT ;  /* 0x001fff80050a7812 */ /* 0x000fe400078ec0ff */
[----:B------:R-:W-:Y:S01]  /*0340*/  LOP3.LUT R16, R16, 0xfffc0000, RZ, 0xc0, !PT ;  /* 0xfffc000010107812 */ /* 0x000fe200078ec0ff */
[----:B------:R-:W-:Y:S02]  /*0350*/  IMAD.MOV R5, RZ, RZ, -R14 ;  /* 0x000000ffff057224 */ /* 0x000fe400078e0a0e */
[----:B------:R-:W-:Y:S01]  /*0360*/  IMAD.IADD R7, R7, 0x1, -R10 ;  /* 0x0000000107077824 */ /* 0x000fe200078e0a0a */
[----:B------:R-:W-:Y:S02]  /*0370*/  IADD3 R16, R16, R0, -R17 ;  /* 0x0000000010107210 */ /* 0x000fe40007ffe811 */
[----:B------:R-:W-:-:S03]  /*0380*/  PRMT R5, R5, 0x7710, RZ ;  /* 0x0000771005057816 */ /* 0x000fc600000000ff */
[----:B------:R-:W-:Y:S02]  /*0390*/  IMAD R7, R7, 0x800, R16 ;  /* 0x0000080007077824 */ /* 0x000fe400078e0210 */
[----:B------:R-:W-:Y:S01]  /*03a0*/  IMAD.IADD R12, R12, 0x1, R5 ;  /* 0x000000010c0c7824 */ /* 0x000fe200078e0205 */
[C---:B--2---:R-:W-:Y:S02]  /*03b0*/  FSETP.GT.AND P5, PT, R4.reuse, R11, PT ;  /* 0x0000000b0400720b */ /* 0x044fe40003fa4000 */
[----:B------:R-:W-:Y:S02]  /*03c0*/  FSETP.NAN.AND P1, PT, R4, R4, PT ;  /* 0x000000040400720b */ /* 0x000fe40003f28000 */
[C---:B---3--:R-:W-:Y:S02]  /*03d0*/  FSETP.GT.AND P2, PT, R6.reuse, R13, PT ;  /* 0x0000000d0600720b */ /* 0x048fe40003f44000 */
[----:B------:R-:W-:Y:S02]  /*03e0*/  FSETP.NAN.AND P0, PT, R6, R6, PT ;  /* 0x000000060600720b */ /* 0x000fe40003f08000 */
[----:B------:R-:W-:-:S05]  /*03f0*/  FSETP.NAN.AND P4, PT, R9, R9, PT ;  /* 0x000000090900720b */ /* 0x000fca0003f88000 */
[----:B------:R-:W-:Y:S02]  /*0400*/  @!P5 SEL R4, R4, R11, P1 ;  /* 0x0000000b0404d207 */ /* 0x000fe40000800000 */
[-C--:B------:R-:W-:Y:S01]  /*0410*/  FSETP.NAN.AND P3, PT, R8, R8.reuse, PT ;  /* 0x000000080800720b */ /* 0x080fe20003f68000 */
[----:B------:R-:W1:Y:S01]  /*0420*/  LDC.64 R10, c[0x0][0x220] ;  /* 0x00008800ff0a7b82 */ /* 0x000e620000000a00 */
[----:B------:R-:W-:Y:S02]  /*0430*/  SEL R5, RZ, 0x1, !P2 ;  /* 0x00000001ff057807 */ /* 0x000fe40005000000 */
[----:B------:R-:W-:Y:S02]  /*0440*/  @!P2 SEL R6, R6, R13, P0 ;  /* 0x0000000d0606a207 */ /* 0x000fe40000000000 */
[----:B------:R-:W-:Y:S02]  /*0450*/  FSETP.GEU.AND P0, PT, R4, R9, PT ;  /* 0x000000090400720b */ /* 0x000fe40003f0e000 */
[----:B------:R-:W-:-:S02]  /*0460*/  FSETP.GEU.AND P1, PT, R6, R8, PT ;  /* 0x000000080600720b */ /* 0x000fc40003f2e000 */
[----:B------:R-:W-:Y:S02]  /*0470*/  @!P4 SEL R9, R9, R4, !P0 ;  /* 0x000000040909c207 */ /* 0x000fe40004000000 */
[----:B------:R-:W-:Y:S02]  /*0480*/  SEL R4, RZ, 0x1, !P5 ;  /* 0x00000001ff047807 */ /* 0x000fe40006800000 */
[----:B------:R-:W-:Y:S02]  /*0490*/  @!P3 SEL R8, R8, R6, !P1 ;  /* 0x000000060808b207 */ /* 0x000fe40004800000 */
[----:B------:R-:W-:Y:S02]  /*04a0*/  PRMT R6, R12, 0x9910, RZ ;  /* 0x000099100c067816 */ /* 0x000fe400000000ff */
[----:B------:R-:W-:Y:S02]  /*04b0*/  FSETP.NAN.AND P3, PT, R2, R2, PT ;  /* 0x000000020200720b */ /* 0x000fe40003f68000 */
[----:B------:R-:W-:Y:S01]  /*04c0*/  FSETP.NAN.AND P2, PT, R3, R3, PT ;  /* 0x000000030300720b */ /* 0x000fe20003f48000 */
[----:B------:R-:W-:Y:S01]  /*04d0*/  IMAD R13, R6, 0x400, R7 ;  /* 0x00000400060d7824 */ /* 0x000fe200078e0207 */
[----:B------:R-:W-:-:S02]  /*04e0*/  SEL R4, R4, 0x2, P0 ;  /* 0x0000000204047807 */ /* 0x000fc40000000000 */
[----:B------:R-:W-:Y:S01]  /*04f0*/  SEL R5, R5, 0x2, P1 ;  /* 0x0000000205057807 */ /* 0x000fe20000800000 */
[----:B-1----:R-:W-:Y:S01]  /*0500*/  IMAD.WIDE R10, R13, 0x4, R10 ;  /* 0x000000040d0a7825 */ /* 0x002fe200078e020a */
[----:B------:R-:W-:Y:S02]  /*0510*/  FSETP.GEU.AND P1, PT, R9, R2, PT ;  /* 0x000000020900720b */ /* 0x000fe40003f2e000 */
[----:B------:R-:W-:Y:S02]  /*0520*/  FSETP.GEU.AND P0, PT, R8, R3, PT ;  /* 0x000000030800720b */ /* 0x000fe40003f0e000 */
[----:B------:R-:W-:Y:S02]  /*0530*/  SEL R6, R4, 0x3, P1 ;  /* 0x0000000304067807 */ /* 0x000fe40000800000 */
[----:B------:R-:W-:Y:S02]  /*0540*/  SEL R5, R5, 0x3, P0 ;  /* 0x0000000305057807 */ /* 0x000fe40000000000 */
[----:B------:R-:W-:-:S02]  /*0550*/  IADD3 R4, P4, R0, UR6, RZ ;  /* 0x0000000600047c10 */ /* 0x000fc4000ff9e0ff */
[----:B------:R-:W-:Y:S01]  /*0560*/  @!P3 SEL R2, R2, R9, !P1 ;  /* 0x000000090202b207 */ /* 0x000fe20004800000 */
[----:B------:R-:W-:Y:S01]  /*0570*/  IMAD R7, R5, 0x100, R6 ;  /* 0x0000010005077824 */ /* 0x000fe200078e0206 */
[----:B------:R-:W-:Y:S02]  /*0580*/  LEA.HI.X.SX32 R5, R0, UR7, 0x1, P4 ;  /* 0x0000000700057c11 */ /* 0x000fe4000a0f0eff */
[----:B------:R-:W-:-:S03]  /*0590*/  @!P2 SEL R3, R3, R8, !P0 ;  /* 0x000000080303a207 */ /* 0x000fc60004000000 */
[----:B------:R-:W-:Y:S04]  /*05a0*/  STG.E.U16 desc[UR4][R4.64], R7 ;  /* 0x0000000704007986 */ /* 0x000fe8000c101504 */
[----:B------:R-:W-:Y:S01]  /*05b0*/  STG.E.64 desc[UR4][R10.64], R2 ;  /* 0x000000020a007986 */ /* 0x000fe2000c101b04 */
[----:B------:R-:W-:Y:S05]  /*05c0*/  EXIT ;  /* 0x000000000000794d */ /* 0x000fea0003800000 */
.L_x_0:
[----:B------:R-:W-:-:S00]  /*05d0*/  BRA `(.L_x_0) ;  /* 0xfffffffc00fc7947 */ /* 0x000fc0000383ffff */
[----:B------:R-:W-:-:S00]  /*05e0*/  NOP ;  /* 0x0000000000007918 */ /* 0x000fc00000000000 */
        /* <DEDUP_REMOVED lines=9> */
.L_x_1:


//--------------------- .nv.constant0.triton_poi_fused_clone_max_pool2d_with_indices_2 --------------------------
	.section	.nv.constant0.triton_poi_fused_clone_max_pool2d_with_indices_2,"a",@progbits
	.sectionflags	@""
	.align	4
.nv.constant0.triton_poi_fused_clone_max_pool2d_with_indices_2:
	.zero		556
